//
// Generated by NVIDIA NVVM Compiler
//
// Compiler Build ID: CL-36424714
// Cuda compilation tools, release 13.0, V13.0.88
// Based on NVVM 20.0.0
//

.version 9.0
.target sm_100
.address_size 64

	// .globl	_Z12matMulKernelP6MatrixS0_S0_

.visible .entry _Z12matMulKernelP6MatrixS0_S0_(
	.param .u64 .ptr .align 1 _Z12matMulKernelP6MatrixS0_S0__param_0,
	.param .u64 .ptr .align 1 _Z12matMulKernelP6MatrixS0_S0__param_1,
	.param .u64 .ptr .align 1 _Z12matMulKernelP6MatrixS0_S0__param_2
)
{
	.reg .pred 	%p<10>;
	.reg .b32 	%r<41>;
	.reg .b32 	%f<83>;
	.reg .b64 	%rd<49>;
	.reg .b64 	%fd<46>;

	ld.param.u64 	%rd9, [_Z12matMulKernelP6MatrixS0_S0__param_0];
	ld.param.u64 	%rd7, [_Z12matMulKernelP6MatrixS0_S0__param_1];
	ld.param.u64 	%rd8, [_Z12matMulKernelP6MatrixS0_S0__param_2];
	cvta.to.global.u64 	%rd1, %rd9;
	mov.u32 	%r20, %tid.y;
	mov.u32 	%r21, %ctaid.y;
	mov.u32 	%r22, %ntid.y;
	mad.lo.s32 	%r1, %r21, %r22, %r20;
	mov.u32 	%r23, %tid.x;
	mov.u32 	%r24, %ctaid.x;
	mov.u32 	%r25, %ntid.x;
	mad.lo.s32 	%r2, %r24, %r25, %r23;
	ld.global.u32 	%r3, [%rd1];
	setp.lt.s32 	%p1, %r3, 1;
	mov.f32 	%f82, 0f00000000;
	@%p1 bra 	$L__BB0_12;
	cvta.to.global.u64 	%rd10, %rd7;
	ld.global.u64 	%rd11, [%rd1+8];
	cvta.to.global.u64 	%rd2, %rd11;
	mul.lo.s32 	%r4, %r3, %r1;
	ld.global.u64 	%rd12, [%rd10+8];
	cvta.to.global.u64 	%rd3, %rd12;
	ld.global.u32 	%r5, [%rd10];
	and.b32  	%r6, %r3, 7;
	setp.lt.u32 	%p2, %r3, 8;
	mov.f32 	%f82, 0f00000000;
	mov.b32 	%r39, 0;
	@%p2 bra 	$L__BB0_4;
	and.b32  	%r39, %r3, 2147483640;
	neg.s32 	%r37, %r39;
	shl.b32 	%r9, %r5, 3;
	mul.wide.u32 	%rd13, %r4, 4;
	add.s64 	%rd14, %rd13, %rd2;
	add.s64 	%rd48, %rd14, 16;
	mov.f32 	%f82, 0f00000000;
	mul.wide.s32 	%rd17, %r5, 4;
	mov.u32 	%r36, %r2;
$L__BB0_3:
	.pragma "nounroll";
	ld.global.f32 	%f17, [%rd48+-16];
	mul.wide.s32 	%rd15, %r36, 4;
	add.s64 	%rd16, %rd3, %rd15;
	ld.global.f32 	%f18, [%rd16];
	fma.rn.f32 	%f19, %f17, %f18, %f82;
	cvt.f64.f32 	%fd1, %f19;
	div.rn.f64 	%fd2, %fd1, 0d3FD61F9A649AB44C;
	add.f64 	%fd3, %fd2, %fd1;
	cvt.rn.f32.f64 	%f20, %fd3;
	ld.global.f32 	%f21, [%rd48+-12];
	add.s64 	%rd18, %rd16, %rd17;
	ld.global.f32 	%f22, [%rd18];
	fma.rn.f32 	%f23, %f21, %f22, %f20;
	cvt.f64.f32 	%fd4, %f23;
	div.rn.f64 	%fd5, %fd4, 0d3FD61F9A649AB44C;
	add.f64 	%fd6, %fd5, %fd4;
	cvt.rn.f32.f64 	%f24, %fd6;
	ld.global.f32 	%f25, [%rd48+-8];
	add.s64 	%rd19, %rd18, %rd17;
	ld.global.f32 	%f26, [%rd19];
	fma.rn.f32 	%f27, %f25, %f26, %f24;
	cvt.f64.f32 	%fd7, %f27;
	div.rn.f64 	%fd8, %fd7, 0d3FD61F9A649AB44C;
	add.f64 	%fd9, %fd8, %fd7;
	cvt.rn.f32.f64 	%f28, %fd9;
	ld.global.f32 	%f29, [%rd48+-4];
	add.s64 	%rd20, %rd19, %rd17;
	ld.global.f32 	%f30, [%rd20];
	fma.rn.f32 	%f31, %f29, %f30, %f28;
	cvt.f64.f32 	%fd10, %f31;
	div.rn.f64 	%fd11, %fd10, 0d3FD61F9A649AB44C;
	add.f64 	%fd12, %fd11, %fd10;
	cvt.rn.f32.f64 	%f32, %fd12;
	ld.global.f32 	%f33, [%rd48];
	add.s64 	%rd21, %rd20, %rd17;
	ld.global.f32 	%f34, [%rd21];
	fma.rn.f32 	%f35, %f33, %f34, %f32;
	cvt.f64.f32 	%fd13, %f35;
	div.rn.f64 	%fd14, %fd13, 0d3FD61F9A649AB44C;
	add.f64 	%fd15, %fd14, %fd13;
	cvt.rn.f32.f64 	%f36, %fd15;
	ld.global.f32 	%f37, [%rd48+4];
	add.s64 	%rd22, %rd21, %rd17;
	ld.global.f32 	%f38, [%rd22];
	fma.rn.f32 	%f39, %f37, %f38, %f36;
	cvt.f64.f32 	%fd16, %f39;
	div.rn.f64 	%fd17, %fd16, 0d3FD61F9A649AB44C;
	add.f64 	%fd18, %fd17, %fd16;
	cvt.rn.f32.f64 	%f40, %fd18;
	ld.global.f32 	%f41, [%rd48+8];
	add.s64 	%rd23, %rd22, %rd17;
	ld.global.f32 	%f42, [%rd23];
	fma.rn.f32 	%f43, %f41, %f42, %f40;
	cvt.f64.f32 	%fd19, %f43;
	div.rn.f64 	%fd20, %fd19, 0d3FD61F9A649AB44C;
	add.f64 	%fd21, %fd20, %fd19;
	cvt.rn.f32.f64 	%f44, %fd21;
	ld.global.f32 	%f45, [%rd48+12];
	add.s64 	%rd24, %rd23, %rd17;
	ld.global.f32 	%f46, [%rd24];
	fma.rn.f32 	%f47, %f45, %f46, %f44;
	cvt.f64.f32 	%fd22, %f47;
	div.rn.f64 	%fd23, %fd22, 0d3FD61F9A649AB44C;
	add.f64 	%fd24, %fd23, %fd22;
	cvt.rn.f32.f64 	%f82, %fd24;
	add.s32 	%r37, %r37, 8;
	add.s32 	%r36, %r36, %r9;
	add.s64 	%rd48, %rd48, 32;
	setp.ne.s32 	%p3, %r37, 0;
	@%p3 bra 	$L__BB0_3;
$L__BB0_4:
	setp.eq.s32 	%p4, %r6, 0;
	@%p4 bra 	$L__BB0_12;
	and.b32  	%r15, %r3, 3;
	setp.lt.u32 	%p5, %r6, 4;
	@%p5 bra 	$L__BB0_7;
	add.s32 	%r27, %r4, %r39;
	mul.wide.s32 	%rd25, %r27, 4;
	add.s64 	%rd26, %rd2, %rd25;
	ld.global.f32 	%f49, [%rd26];
	mad.lo.s32 	%r28, %r5, %r39, %r2;
	mul.wide.s32 	%rd27, %r28, 4;
	add.s64 	%rd28, %rd3, %rd27;
	ld.global.f32 	%f50, [%rd28];
	fma.rn.f32 	%f51, %f49, %f50, %f82;
	cvt.f64.f32 	%fd25, %f51;
	div.rn.f64 	%fd26, %fd25, 0d3FD61F9A649AB44C;
	add.f64 	%fd27, %fd26, %fd25;
	cvt.rn.f32.f64 	%f52, %fd27;
	ld.global.f32 	%f53, [%rd26+4];
	mul.wide.s32 	%rd29, %r5, 4;
	add.s64 	%rd30, %rd28, %rd29;
	ld.global.f32 	%f54, [%rd30];
	fma.rn.f32 	%f55, %f53, %f54, %f52;
	cvt.f64.f32 	%fd28, %f55;
	div.rn.f64 	%fd29, %fd28, 0d3FD61F9A649AB44C;
	add.f64 	%fd30, %fd29, %fd28;
	cvt.rn.f32.f64 	%f56, %fd30;
	ld.global.f32 	%f57, [%rd26+8];
	add.s64 	%rd31, %rd30, %rd29;
	ld.global.f32 	%f58, [%rd31];
	fma.rn.f32 	%f59, %f57, %f58, %f56;
	cvt.f64.f32 	%fd31, %f59;
	div.rn.f64 	%fd32, %fd31, 0d3FD61F9A649AB44C;
	add.f64 	%fd33, %fd32, %fd31;
	cvt.rn.f32.f64 	%f60, %fd33;
	ld.global.f32 	%f61, [%rd26+12];
	add.s64 	%rd32, %rd31, %rd29;
	ld.global.f32 	%f62, [%rd32];
	fma.rn.f32 	%f63, %f61, %f62, %f60;
	cvt.f64.f32 	%fd34, %f63;
	div.rn.f64 	%fd35, %fd34, 0d3FD61F9A649AB44C;
	add.f64 	%fd36, %fd35, %fd34;
	cvt.rn.f32.f64 	%f82, %fd36;
	add.s32 	%r39, %r39, 4;
$L__BB0_7:
	setp.eq.s32 	%p6, %r15, 0;
	@%p6 bra 	$L__BB0_12;
	setp.eq.s32 	%p7, %r15, 1;
	@%p7 bra 	$L__BB0_10;
	add.s32 	%r29, %r4, %r39;
	mul.wide.s32 	%rd33, %r29, 4;
	add.s64 	%rd34, %rd2, %rd33;
	ld.global.f32 	%f65, [%rd34];
	mad.lo.s32 	%r30, %r5, %r39, %r2;
	mul.wide.s32 	%rd35, %r30, 4;
	add.s64 	%rd36, %rd3, %rd35;
	ld.global.f32 	%f66, [%rd36];
	fma.rn.f32 	%f67, %f65, %f66, %f82;
	cvt.f64.f32 	%fd37, %f67;
	div.rn.f64 	%fd38, %fd37, 0d3FD61F9A649AB44C;
	add.f64 	%fd39, %fd38, %fd37;
	cvt.rn.f32.f64 	%f68, %fd39;
	ld.global.f32 	%f69, [%rd34+4];
	mul.wide.s32 	%rd37, %r5, 4;
	add.s64 	%rd38, %rd36, %rd37;
	ld.global.f32 	%f70, [%rd38];
	fma.rn.f32 	%f71, %f69, %f70, %f68;
	cvt.f64.f32 	%fd40, %f71;
	div.rn.f64 	%fd41, %fd40, 0d3FD61F9A649AB44C;
	add.f64 	%fd42, %fd41, %fd40;
	cvt.rn.f32.f64 	%f82, %fd42;
	add.s32 	%r39, %r39, 2;
$L__BB0_10:
	and.b32  	%r31, %r3, 1;
	setp.eq.b32 	%p8, %r31, 1;
	not.pred 	%p9, %p8;
	@%p9 bra 	$L__BB0_12;
	add.s32 	%r32, %r4, %r39;
	mul.wide.s32 	%rd39, %r32, 4;
	add.s64 	%rd40, %rd2, %rd39;
	ld.global.f32 	%f72, [%rd40];
	mad.lo.s32 	%r33, %r5, %r39, %r2;
	mul.wide.s32 	%rd41, %r33, 4;
	add.s64 	%rd42, %rd3, %rd41;
	ld.global.f32 	%f73, [%rd42];
	fma.rn.f32 	%f74, %f72, %f73, %f82;
	cvt.f64.f32 	%fd43, %f74;
	div.rn.f64 	%fd44, %fd43, 0d3FD61F9A649AB44C;
	add.f64 	%fd45, %fd44, %fd43;
	cvt.rn.f32.f64 	%f82, %fd45;
$L__BB0_12:
	cvta.to.global.u64 	%rd43, %rd8;
	ld.global.u64 	%rd44, [%rd43+8];
	cvta.to.global.u64 	%rd45, %rd44;
	ld.global.u32 	%r34, [%rd43];
	mad.lo.s32 	%r35, %r34, %r1, %r2;
	mul.wide.s32 	%rd46, %r35, 4;
	add.s64 	%rd47, %rd45, %rd46;
	st.global.f32 	[%rd47], %f82;
	ret;

}


// ===== COMPILED SASS (sm_100) =====

	.target	sm_100

	.elftype	@"ET_EXEC"


//--------------------- .note.nv.tkinfo           --------------------------
	.section	.note.nv.tkinfo,"",@"SHT_NOTE"
	.sectionflags	@"SHF_NOTE_NV_TKINFO"
	.tkinfo
        /*0018*/ 	.word	0x00000002
        /*0030*/ 	.string	""
        /*0030*/ 	.string	"ptxas"
        /*0030*/ 	.string	"Cuda compilation tools, release 13.0, V13.0.88"
        /*0030*/ 	.string	"Build cuda_13.0.r13.0/compiler.36424714_0"
        /*0030*/ 	.string	"-arch sm_100 -m 64 "



//--------------------- .note.nv.cuinfo           --------------------------
	.section	.note.nv.cuinfo,"",@"SHT_NOTE"
	.sectionflags	@"SHF_NOTE_NV_CUINFO"
        /*0018*/ 	.short	0x0002
        /*001a*/ 	.short	0x0064
        /*001c*/ 	.short	0x0082
	.zero		2


//--------------------- .nv.info                  --------------------------
	.section	.nv.info,"",@"SHT_CUDA_INFO"
	.align	4


	//----- nvinfo : EIATTR_REGCOUNT
	.align		4
        /*0000*/ 	.byte	0x04, 0x2f
        /*0002*/ 	.short	(.L_1 - .L_0)
	.align		4
.L_0:
        /*0004*/ 	.word	index@(_Z12matMulKernelP6MatrixS0_S0_)
        /*0008*/ 	.word	0x0000002a


	//----- nvinfo : EIATTR_FRAME_SIZE
	.align		4
.L_1:
        /*000c*/ 	.byte	0x04, 0x11
        /*000e*/ 	.short	(.L_3 - .L_2)
	.align		4
.L_2:
        /*0010*/ 	.word	index@($__internal_0_$__cuda_sm20_div_rn_f64_full)
        /*0014*/ 	.word	0x00000000


	//----- nvinfo : EIATTR_FRAME_SIZE
	.align		4
.L_3:
        /*0018*/ 	.byte	0x04, 0x11
        /*001a*/ 	.short	(.L_5 - .L_4)
	.align		4
.L_4:
        /*001c*/ 	.word	index@(_Z12matMulKernelP6MatrixS0_S0_)
        /*0020*/ 	.word	0x00000000


	//----- nvinfo : EIATTR_MIN_STACK_SIZE
	.align		4
.L_5:
        /*0024*/ 	.byte	0x04, 0x12
        /*0026*/ 	.short	(.L_7 - .L_6)
	.align		4
.L_6:
        /*0028*/ 	.word	index@(_Z12matMulKernelP6MatrixS0_S0_)
        /*002c*/ 	.word	0x00000000
.L_7:


//--------------------- .nv.compat                --------------------------
	.section	.nv.compat,"",@"SHT_CUDA_COMPAT_INFO"
	.align	4
        /*0000*/ 	.byte	0x02, 0x09, 0x00, 0x00, 0x02, 0x02, 0x01, 0x00, 0x02, 0x05, 0x05, 0x00, 0x03, 0x07, 0x01, 0x01
        /*0010*/ 	.byte	0x02, 0x03, 0x00, 0x00, 0x02, 0x06, 0x01, 0x00, 0x04, 0x0b, 0x08, 0x00, 0x01, 0x00, 0x00, 0x00
        /*0020*/ 	.byte	0x00, 0x00, 0x00, 0x00


//--------------------- .nv.info._Z12matMulKernelP6MatrixS0_S0_ --------------------------
	.section	.nv.info._Z12matMulKernelP6MatrixS0_S0_,"",@"SHT_CUDA_INFO"
	.sectionflags	@""
	.align	4


	//----- nvinfo : EIATTR_CUDA_API_VERSION
	.align		4
        /*0000*/ 	.byte	0x04, 0x37
        /*0002*/ 	.short	(.L_9 - .L_8)
.L_8:
        /*0004*/ 	.word	0x00000082


	//----- nvinfo : EIATTR_KPARAM_INFO
	.align		4
.L_9:
        /*0008*/ 	.byte	0x04, 0x17
        /*000a*/ 	.short	(.L_11 - .L_10)
.L_10:
        /*000c*/ 	.word	0x00000000
        /*0010*/ 	.short	0x0002
        /*0012*/ 	.short	0x0010
        /*0014*/ 	.byte	0x00, 0xf5, 0x21, 0x00


	//----- nvinfo : EIATTR_KPARAM_INFO
	.align		4
.L_11:
        /*0018*/ 	.byte	0x04, 0x17
        /*001a*/ 	.short	(.L_13 - .L_12)
.L_12:
        /*001c*/ 	.word	0x00000000
        /*0020*/ 	.short	0x0001
        /*0022*/ 	.short	0x0008
        /*0024*/ 	.byte	0x00, 0xf5, 0x21, 0x00


	//----- nvinfo : EIATTR_KPARAM_INFO
	.align		4
.L_13:
        /*0028*/ 	.byte	0x04, 0x17
        /*002a*/ 	.short	(.L_15 - .L_14)
.L_14:
        /*002c*/ 	.word	0x00000000
        /*0030*/ 	.short	0x0000
        /*0032*/ 	.short	0x0000
        /*0034*/ 	.byte	0x00, 0xf5, 0x21, 0x00


	//----- nvinfo : EIATTR_SPARSE_MMA_MASK
	.align		4
.L_15:
        /*0038*/ 	.byte	0x03, 0x50
        /*003a*/ 	.short	0x0000


	//----- nvinfo : EIATTR_MAXREG_COUNT
	.align		4
        /*003c*/ 	.byte	0x03, 0x1b
        /*003e*/ 	.short	0x00ff


	//----- nvinfo : EIATTR_MERCURY_ISA_VERSION
	.align		4
        /*0040*/ 	.byte	0x03, 0x5f
        /*0042*/ 	.short	0x0101


	//----- nvinfo : EIATTR_VRC_CTA_INIT_COUNT
	.align		4
        /*0044*/ 	.byte	0x02, 0x4a
	.zero		1
	.zero		1


	//----- nvinfo : EIATTR_EXIT_INSTR_OFFSETS
	.align		4
        /*0048*/ 	.byte	0x04, 0x1c
        /*004a*/ 	.short	(.L_17 - .L_16)


	//   ....[0]....
.L_16:
        /*004c*/ 	.word	0x00002070


	//----- nvinfo : EIATTR_CRS_STACK_SIZE
	.align		4
.L_17:
        /*0050*/ 	.byte	0x04, 0x1e
        /*0052*/ 	.short	(.L_19 - .L_18)
.L_18:
        /*0054*/ 	.word	0x00000000


	//----- nvinfo : EIATTR_CBANK_PARAM_SIZE
	.align		4
.L_19:
        /*0058*/ 	.byte	0x03, 0x19
        /*005a*/ 	.short	0x0018


	//----- nvinfo : EIATTR_PARAM_CBANK
	.align		4
        /*005c*/ 	.byte	0x04, 0x0a
        /*005e*/ 	.short	(.L_21 - .L_20)
	.align		4
.L_20:
        /*0060*/ 	.word	index@(.nv.constant0._Z12matMulKernelP6MatrixS0_S0_)
        /*0064*/ 	.short	0x0380
        /*0066*/ 	.short	0x0018


	//----- nvinfo : EIATTR_SW_WAR
	.align		4
.L_21:
        /*0068*/ 	.byte	0x04, 0x36
        /*006a*/ 	.short	(.L_23 - .L_22)
.L_22:
        /*006c*/ 	.word	0x00000008
.L_23:


//--------------------- .nv.callgraph             --------------------------
	.section	.nv.callgraph,"",@"SHT_CUDA_CALLGRAPH"
	.align	4
	.sectionentsize	8
	.align		4
        /*0000*/ 	.word	0x00000000
	.align		4
        /*0004*/ 	.word	0xffffffff
	.align		4
        /*0008*/ 	.word	0x00000000
	.align		4
        /*000c*/ 	.word	0xfffffffe
	.align		4
        /*0010*/ 	.word	0x00000000
	.align		4
        /*0014*/ 	.word	0xfffffffd
	.align		4
        /*0018*/ 	.word	0x00000000
	.align		4
        /*001c*/ 	.word	0xfffffffc


//--------------------- .text._Z12matMulKernelP6MatrixS0_S0_ --------------------------
	.section	.text._Z12matMulKernelP6MatrixS0_S0_,"ax",@progbits
	.align	128
        .global         _Z12matMulKernelP6MatrixS0_S0_
        .type           _Z12matMulKernelP6MatrixS0_S0_,@function
        .size           _Z12matMulKernelP6MatrixS0_S0_,(.L_x_41 - _Z12matMulKernelP6MatrixS0_S0_)
        .other          _Z12matMulKernelP6MatrixS0_S0_,@"STO_CUDA_ENTRY STV_DEFAULT"
_Z12matMulKernelP6MatrixS0_S0_:
.text._Z12matMulKernelP6MatrixS0_S0_:
[----:B------:R-:W-:Y:S08]  /*0000*/  LDC R1, c[0x0][0x37c] ;  /* 0x0000df00ff017b82 */ /* 0x000ff00000000800 */
[----:B------:R-:W0:Y:S01]  /*0010*/  LDC.64 R22, c[0x0][0x380] ;  /* 0x0000e000ff167b82 */ /* 0x000e220000000a00 */
[----:B------:R-:W0:Y:S02]  /*0020*/  LDCU.64 UR4, c[0x0][0x358] ;  /* 0x00006b00ff0477ac */ /* 0x000e240008000a00 */
[----:B0-----:R-:W2:Y:S05]  /*0030*/  LDG.E R10, desc[UR4][R22.64] ;  /* 0x00000004160a7981 */ /* 0x001eaa000c1e1900 */
[----:B------:R-:W0:Y:S01]  /*0040*/  LDC R0, c[0x0][0x364] ;  /* 0x0000d900ff007b82 */ /* 0x000e220000000800 */
[----:B------:R-:W0:Y:S01]  /*0050*/  S2R R13, SR_TID.Y ;  /* 0x00000000000d7919 */ /* 0x000e220000002200 */
[----:B------:R-:W1:Y:S06]  /*0060*/  S2R R8, SR_TID.X ;  /* 0x0000000000087919 */ /* 0x000e6c0000002100 */
[----:B------:R-:W0:Y:S08]  /*0070*/  S2UR UR6, SR_CTAID.Y ;  /* 0x00000000000679c3 */ /* 0x000e300000002600 */
[----:B------:R-:W1:Y:S08]  /*0080*/  S2UR UR7, SR_CTAID.X ;  /* 0x00000000000779c3 */ /* 0x000e700000002500 */
[----:B------:R-:W1:Y:S01]  /*0090*/  LDC R3, c[0x0][0x360] ;  /* 0x0000d800ff037b82 */ /* 0x000e620000000800 */
[----:B0-----:R-:W-:-:S02]  /*00a0*/  IMAD R13, R0, UR6, R13 ;  /* 0x00000006000d7c24 */ /* 0x001fc4000f8e020d */
[----:B------:R-:W-:Y:S02]  /*00b0*/  IMAD.MOV.U32 R0, RZ, RZ, RZ ;  /* 0x000000ffff007224 */ /* 0x000fe400078e00ff */
[----:B-1----:R-:W-:Y:S01]  /*00c0*/  IMAD R8, R3, UR7, R8 ;  /* 0x0000000703087c24 */ /* 0x002fe2000f8e0208 */
[----:B--2---:R-:W-:-:S13]  /*00d0*/  ISETP.GE.AND P0, PT, R10, 0x1, PT ;  /* 0x000000010a00780c */ /* 0x004fda0003f06270 */
[----:B------:R-:W-:Y:S05]  /*00e0*/  @!P0 BRA `(.L_x_0) ;  /* 0x0000001c00c88947 */ /* 0x000fea0003800000 */
[----:B------:R-:W0:Y:S01]  /*00f0*/  LDC.64 R2, c[0x0][0x388] ;  /* 0x0000e200ff027b82 */ /* 0x000e220000000a00 */
[----:B------:R-:W5:Y:S04]  /*0100*/  LDG.E.64 R22, desc[UR4][R22.64+0x8] ;  /* 0x0000080416167981 */ /* 0x000f68000c1e1b00 */
[----:B0-----:R0:W5:Y:S04]  /*0110*/  LDG.E R11, desc[UR4][R2.64] ;  /* 0x00000004020b7981 */ /* 0x001168000c1e1900 */
[----:B------:R0:W5:Y:S01]  /*0120*/  LDG.E.64 R20, desc[UR4][R2.64+0x8] ;  /* 0x0000080402147981 */ /* 0x000162000c1e1b00 */
[----:B------:R-:W-:Y:S01]  /*0130*/  ISETP.GE.U32.AND P0, PT, R10, 0x8, PT ;  /* 0x000000080a00780c */ /* 0x000fe20003f06070 */
[----:B------:R-:W-:Y:S01]  /*0140*/  UMOV UR6, 0x649ab44c ;  /* 0x649ab44c00067882 */ /* 0x000fe20000000000 */
[----:B------:R-:W-:-:S02]  /*0150*/  HFMA2 R6, -RZ, RZ, 0, 0 ;  /* 0x00000000ff067431 */ /* 0x000fc400000001ff */
[----:B------:R-:W-:Y:S01]  /*0160*/  IMAD R9, R13, R10, RZ ;  /* 0x0000000a0d097224 */ /* 0x000fe200078e02ff */
[----:B------:R-:W-:Y:S01]  /*0170*/  LOP3.LUT R7, R10, 0x7, RZ, 0xc0, !PT ;  /* 0x000000070a077812 */ /* 0x000fe200078ec0ff */
[----:B------:R-:W-:Y:S02]  /*0180*/  IMAD.MOV.U32 R0, RZ, RZ, RZ ;  /* 0x000000ffff007224 */ /* 0x000fe400078e00ff */
[----:B------:R-:W-:-:S05]  /*0190*/  IMAD.MOV.U32 R5, RZ, RZ, 0x3fd61f9a ;  /* 0x3fd61f9aff057424 */ /* 0x000fca00078e00ff */
[----:B0-----:R-:W-:Y:S05]  /*01a0*/  @!P0 BRA `(.L_x_1) ;  /* 0x0000000c00f48947 */ /* 0x001fea0003800000 */
[----:B-----5:R-:W-:Y:S01]  /*01b0*/  IMAD.WIDE.U32 R2, R9, 0x4, R22 ;  /* 0x0000000409027825 */ /* 0x020fe200078e0016 */
[----:B------:R-:W-:-:S03]  /*01c0*/  LOP3.LUT R6, R10, 0x7ffffff8, RZ, 0xc0, !PT ;  /* 0x7ffffff80a067812 */ /* 0x000fc600078ec0ff */
[----:B------:R-:W-:Y:S01]  /*01d0*/  IMAD.MOV.U32 R0, RZ, RZ, RZ ;  /* 0x000000ffff007224 */ /* 0x000fe200078e00ff */
[----:B------:R-:W-:Y:S01]  /*01e0*/  IADD3 R18, P0, PT, R2, 0x10, RZ ;  /* 0x0000001002127810 */ /* 0x000fe20007f1e0ff */
[----:B------:R-:W-:-:S03]  /*01f0*/  IMAD.MOV.U32 R4, RZ, RZ, R8 ;  /* 0x000000ffff047224 */ /* 0x000fc600078e0008 */
[----:B------:R-:W-:Y:S01]  /*0200*/  IADD3.X R19, PT, PT, RZ, R3, RZ, P0, !PT ;  /* 0x00000003ff137210 */ /* 0x000fe200007fe4ff */
[----:B------:R-:W-:-:S08]  /*0210*/  IMAD.MOV R3, RZ, RZ, -R6 ;  /* 0x000000ffff037224 */ /* 0x000fd000078e0a06 */
.L_x_18:
[----:B------:R-:W-:Y:S01]  /*0220*/  IMAD.WIDE R24, R4, 0x4, R20 ;  /* 0x0000000404187825 */ /* 0x000fe200078e0214 */
[----:B------:R-:W2:Y:S04]  /*0230*/  LDG.E R29, desc[UR4][R18.64+-0x10] ;  /* 0xfffff004121d7981 */ /* 0x000ea8000c1e1900 */
[----:B------:R-:W2:Y:S01]  /*0240*/  LDG.E R2, desc[UR4][R24.64] ;  /* 0x0000000418027981 */ /* 0x000ea2000c1e1900 */
[----:B0-----:R-:W0:Y:S01]  /*0250*/  MUFU.RCP64H R17, 0.34567880630493164062 ;  /* 0x3fd61f9a00117908 */ /* 0x001e220000001800 */
[----:B------:R-:W-:Y:S02]  /*0260*/  HFMA2 R14, -RZ, RZ, 1178, -0.2685546875 ;  /* 0x649ab44cff0e7431 */ /* 0x000fe400000001ff */
[----:B------:R-:W-:Y:S01]  /*0270*/  IMAD.MOV.U32 R15, RZ, RZ, 0x3fd61f9a ;  /* 0x3fd61f9aff0f7424 */ /* 0x000fe200078e00ff */
[----:B------:R-:W-:Y:S01]  /*0280*/  IADD3 R3, PT, PT, R3, 0x8, RZ ;  /* 0x0000000803037810 */ /* 0x000fe20007ffe0ff */
[----:B------:R-:W-:Y:S01]  /*0290*/  IMAD.MOV.U32 R16, RZ, RZ, 0x1 ;  /* 0x00000001ff107424 */ /* 0x000fe200078e00ff */
[----:B------:R-:W-:Y:S02]  /*02a0*/  BSSY.RECONVERGENT B1, `(.L_x_2) ;  /* 0x0000015000017945 */ /* 0x000fe40003800200 */
[----:B------:R-:W-:-:S03]  /*02b0*/  ISETP.NE.AND P1, PT, R3, RZ, PT ;  /* 0x000000ff0300720c */ /* 0x000fc60003f25270 */
[----:B0-----:R-:W-:-:S08]  /*02c0*/  DFMA R26, R16, -R14, 1 ;  /* 0x3ff00000101a742b */ /* 0x001fd0000000080e */
[----:B------:R-:W-:-:S08]  /*02d0*/  DFMA R26, R26, R26, R26 ;  /* 0x0000001a1a1a722b */ /* 0x000fd0000000001a */
[----:B------:R-:W-:-:S08]  /*02e0*/  DFMA R26, R16, R26, R16 ;  /* 0x0000001a101a722b */ /* 0x000fd00000000010 */
[----:B------:R-:W-:-:S08]  /*02f0*/  DFMA R16, R26, -R14, 1 ;  /* 0x3ff000001a10742b */ /* 0x000fd0000000080e */
[----:B------:R-:W-:Y:S01]  /*0300*/  DFMA R16, R26, R16, R26 ;  /* 0x000000101a10722b */ /* 0x000fe2000000001a */
[----:B-12---:R-:W-:-:S06]  /*0310*/  FFMA R29, R29, R2, R0 ;  /* 0x000000021d1d7223 */ /* 0x006fcc0000000000 */
[----:B------:R-:W0:Y:S02]  /*0320*/  F2F.F64.F32 R28, R29 ;  /* 0x0000001d001c7310 */ /* 0x000e240000201800 */
[----:B0-----:R-:W-:Y:S01]  /*0330*/  DMUL R26, R28, R16 ;  /* 0x000000101c1a7228 */ /* 0x001fe20000000000 */
[----:B------:R-:W-:-:S07]  /*0340*/  FSETP.GEU.AND P2, PT, |R29|, 6.5827683646048100446e-37, PT ;  /* 0x036000001d00780b */ /* 0x000fce0003f4e200 */
[----:B------:R-:W-:-:S08]  /*0350*/  DFMA R14, R26, -R14, R28 ;  /* 0x8000000e1a0e722b */ /* 0x000fd0000000001c */
[----:B------:R-:W-:-:S10]  /*0360*/  DFMA R14, R16, R14, R26 ;  /* 0x0000000e100e722b */ /* 0x000fd4000000001a */
[----:B------:R-:W-:-:S05]  /*0370*/  FFMA R0, RZ, 1.6728394031524658203, R15 ;  /* 0x3fd61f9aff007823 */ /* 0x000fca000000000f */
[----:B------:R-:W-:-:S13]  /*0380*/  FSETP.GT.AND P0, PT, |R0|, 1.469367938527859385e-39, PT ;  /* 0x001000000000780b */ /* 0x000fda0003f04200 */
[----:B------:R-:W-:Y:S05]  /*0390*/  @P0 BRA P2, `(.L_x_3) ;  /* 0x0000000000140947 */ /* 0x000fea0001000000 */
[----:B------:R-:W-:Y:S01]  /*03a0*/  IMAD.MOV.U32 R0, RZ, RZ, R28 ;  /* 0x000000ffff007224 */ /* 0x000fe200078e001c */
[----:B------:R-:W-:Y:S01]  /*03b0*/  MOV R12, 0x3e0 ;  /* 0x000003e0000c7802 */ /* 0x000fe20000000f00 */
[----:B------:R-:W-:-:S07]  /*03c0*/  IMAD.MOV.U32 R15, RZ, RZ, R29 ;  /* 0x000000ffff0f7224 */ /* 0x000fce00078e001d */
[----:B------:R-:W-:Y:S05]  /*03d0*/  CALL.REL.NOINC `($__internal_0_$__cuda_sm20_div_rn_f64_full) ;  /* 0x0000001c00287944 */ /* 0x000fea0003c00000 */
[----:B------:R-:W-:-:S07]  /*03e0*/  MOV R14, R0 ;  /* 0x00000000000e7202 */ /* 0x000fce0000000f00 */
.L_x_3:
[----:B------:R-:W-:Y:S05]  /*03f0*/  BSYNC.RECONVERGENT B1 ;  /* 0x0000000000017941 */ /* 0x000fea0003800200 */
.L_x_2:
[----:B------:R-:W-:Y:S01]  /*0400*/  IMAD.WIDE R24, R11, 0x4, R24 ;  /* 0x000000040b187825 */ /* 0x000fe200078e0218 */
[----:B------:R-:W2:Y:S04]  /*0410*/  LDG.E R33, desc[UR4][R18.64+-0xc] ;  /* 0xfffff40412217981 */ /* 0x000ea8000c1e1900 */
[----:B------:R-:W2:Y:S01]  /*0420*/  LDG.E R0, desc[UR4][R24.64] ;  /* 0x0000000418007981 */ /* 0x000ea2000c1e1900 */
[----:B------:R-:W0:Y:S01]  /*0430*/  MUFU.RCP64H R27, 0.34567880630493164062 ;  /* 0x3fd61f9a001b7908 */ /* 0x000e220000001800 */
[----:B------:R-:W-:Y:S01]  /*0440*/  IMAD.MOV.U32 R16, RZ, RZ, 0x649ab44c ;  /* 0x649ab44cff107424 */ /* 0x000fe200078e00ff */
[----:B------:R-:W-:Y:S01]  /*0450*/  MOV R26, 0x1 ;  /* 0x00000001001a7802 */ /* 0x000fe20000000f00 */
[----:B------:R-:W-:Y:S01]  /*0460*/  IMAD.MOV.U32 R17, RZ, RZ, 0x3fd61f9a ;  /* 0x3fd61f9aff117424 */ /* 0x000fe200078e00ff */
[----:B------:R-:W-:Y:S01]  /*0470*/  DADD R30, R28, R14 ;  /* 0x000000001c1e7229 */ /* 0x000fe2000000000e */
[----:B------:R-:W-:Y:S09]  /*0480*/  BSSY.RECONVERGENT B1, `(.L_x_4) ;  /* 0x0000015000017945 */ /* 0x000ff20003800200 */
[----:B------:R-:W2:Y:S01]  /*0490*/  F2F.F32.F64 R30, R30 ;  /* 0x0000001e001e7310 */ /* 0x000ea20000301000 */
[----:B0-----:R-:W-:-:S08]  /*04a0*/  DFMA R14, R26, -R16, 1 ;  /* 0x3ff000001a0e742b */ /* 0x001fd00000000810 */
[----:B------:R-:W-:-:S08]  /*04b0*/  DFMA R14, R14, R14, R14 ;  /* 0x0000000e0e0e722b */ /* 0x000fd0000000000e */
[----:B------:R-:W-:-:S08]  /*04c0*/  DFMA R14, R26, R14, R26 ;  /* 0x0000000e1a0e722b */ /* 0x000fd0000000001a */
[----:B------:R-:W-:-:S08]  /*04d0*/  DFMA R26, R14, -R16, 1 ;  /* 0x3ff000000e1a742b */ /* 0x000fd00000000810 */
[----:B------:R-:W-:Y:S01]  /*04e0*/  DFMA R26, R14, R26, R14 ;  /* 0x0000001a0e1a722b */ /* 0x000fe2000000000e */
[----:B--2---:R-:W-:-:S04]  /*04f0*/  FFMA R0, R33, R0, R30 ;  /* 0x0000000021007223 */ /* 0x004fc8000000001e */
[----:B------:R-:W0:Y:S03]  /*0500*/  F2F.F64.F32 R28, R0 ;  /* 0x00000000001c7310 */ /* 0x000e260000201800 */
        /* <DEDUP_REMOVED lines=12> */
.L_x_5:
[----:B------:R-:W-:Y:S05]  /*05d0*/  BSYNC.RECONVERGENT B1 ;  /* 0x0000000000017941 */ /* 0x000fea0003800200 */
.L_x_4:
        /* <DEDUP_REMOVED lines=29> */
.L_x_7:
[----:B------:R-:W-:Y:S05]  /*07b0*/  BSYNC.RECONVERGENT B1 ;  /* 0x0000000000017941 */ /* 0x000fea0003800200 */
.L_x_6:
        /* <DEDUP_REMOVED lines=29> */
.L_x_9:
[----:B------:R-:W-:Y:S05]  /*0990*/  BSYNC.RECONVERGENT B1 ;  /* 0x0000000000017941 */ /* 0x000fea0003800200 */
.L_x_8:
        /* <DEDUP_REMOVED lines=29> */
.L_x_11:
[----:B------:R-:W-:Y:S05]  /*0b70*/  BSYNC.RECONVERGENT B1 ;  /* 0x0000000000017941 */ /* 0x000fea0003800200 */
.L_x_10:
        /* <DEDUP_REMOVED lines=29> */
.L_x_13:
[----:B------:R-:W-:Y:S05]  /*0d50*/  BSYNC.RECONVERGENT B1 ;  /* 0x0000000000017941 */ /* 0x000fea0003800200 */
.L_x_12:
        /* <DEDUP_REMOVED lines=29> */
.L_x_15:
[----:B------:R-:W-:Y:S05]  /*0f30*/  BSYNC.RECONVERGENT B1 ;  /* 0x0000000000017941 */ /* 0x000fea0003800200 */
.L_x_14:
[----:B------:R-:W-:Y:S01]  /*0f40*/  IMAD.WIDE R26, R11, 0x4, R24 ;  /* 0x000000040b1a7825 */ /* 0x000fe200078e0218 */
[----:B------:R-:W2:Y:S05]  /*0f50*/  LDG.E R31, desc[UR4][R18.64+0xc] ;  /* 0x00000c04121f7981 */ /* 0x000eaa000c1e1900 */
[----:B------:R-:W2:Y:S01]  /*0f60*/  LDG.E R26, desc[UR4][R26.64] ;  /* 0x000000041a1a7981 */ /* 0x000ea2000c1e1900 */
[----:B------:R-:W0:Y:S01]  /*0f70*/  MUFU.RCP64H R25, 0.34567880630493164062 ;  /* 0x3fd61f9a00197908 */ /* 0x000e220000001800 */
[----:B------:R-:W-:Y:S01]  /*0f80*/  IMAD.MOV.U32 R16, RZ, RZ, 0x649ab44c ;  /* 0x649ab44cff107424 */ /* 0x000fe200078e00ff */
[----:B------:R-:W-:Y:S01]  /*0f90*/  DADD R28, R28, R14 ;  /* 0x000000001c1c7229 */ /* 0x000fe2000000000e */
[----:B------:R-:W-:Y:S01]  /*0fa0*/  IMAD.MOV.U32 R17, RZ, RZ, 0x3fd61f9a ;  /* 0x3fd61f9aff117424 */ /* 0x000fe200078e00ff */
[----:B------:R-:W-:Y:S01]  /*0fb0*/  MOV R24, 0x1 ;  /* 0x0000000100187802 */ /* 0x000fe20000000f00 */
[----:B------:R-:W-:Y:S07]  /*0fc0*/  BSSY.RECONVERGENT B1, `(.L_x_16) ;  /* 0x0000015000017945 */ /* 0x000fee0003800200 */
[----:B------:R-:W2:Y:S01]  /*0fd0*/  F2F.F32.F64 R28, R28 ;  /* 0x0000001c001c7310 */ /* 0x000ea20000301000 */
[----:B0-----:R-:W-:-:S08]  /*0fe0*/  DFMA R14, R24, -R16, 1 ;  /* 0x3ff00000180e742b */ /* 0x001fd00000000810 */
[----:B------:R-:W-:-:S08]  /*0ff0*/  DFMA R14, R14, R14, R14 ;  /* 0x0000000e0e0e722b */ /* 0x000fd0000000000e */
[----:B------:R-:W-:Y:S01]  /*1000*/  DFMA R14, R24, R14, R24 ;  /* 0x0000000e180e722b */ /* 0x000fe20000000018 */
[----:B--2---:R-:W-:-:S07]  /*1010*/  FFMA R24, R31, R26, R28 ;  /* 0x0000001a1f187223 */ /* 0x004fce000000001c */
[C---:B------:R-:W-:Y:S01]  /*1020*/  DFMA R30, R14.reuse, -R16, 1 ;  /* 0x3ff000000e1e742b */ /* 0x040fe20000000810 */
[----:B------:R-:W0:Y:S07]  /*1030*/  F2F.F64.F32 R24, R24 ;  /* 0x0000001800187310 */ /* 0x000e2e0000201800 */
[----:B------:R-:W-:-:S08]  /*1040*/  DFMA R30, R14, R30, R14 ;  /* 0x0000001e0e1e722b */ /* 0x000fd0000000000e */
        /* <DEDUP_REMOVED lines=12> */
.L_x_17:
[----:B------:R-:W-:Y:S05]  /*1110*/  BSYNC.RECONVERGENT B1 ;  /* 0x0000000000017941 */ /* 0x000fea0003800200 */
.L_x_16:
[----:B------:R-:W-:Y:S01]  /*1120*/  DADD R14, R24, R14 ;  /* 0x00000000180e7229 */ /* 0x000fe2000000000e */
[----:B------:R-:W-:Y:S01]  /*1130*/  IADD3 R18, P0, PT, R18, 0x20, RZ ;  /* 0x0000002012127810 */ /* 0x000fe20007f1e0ff */
[----:B------:R-:W-:-:S04]  /*1140*/  IMAD R4, R11, 0x8, R4 ;  /* 0x000000080b047824 */ /* 0x000fc800078e0204 */
[----:B------:R0:W1:Y:S01]  /*1150*/  F2F.F32.F64 R0, R14 ;  /* 0x0000000e00007310 */ /* 0x0000620000301000 */
[----:B------:R-:W-:Y:S01]  /*1160*/  IMAD.X R19, RZ, RZ, R19, P0 ;  /* 0x000000ffff137224 */ /* 0x000fe200000e0613 */
[----:B------:R-:W-:Y:S06]  /*1170*/  @P1 BRA `(.L_x_18) ;  /* 0xfffffff000281947 */ /* 0x000fec000383ffff */
.L_x_1:
[----:B------:R-:W-:-:S13]  /*1180*/  ISETP.NE.AND P0, PT, R7, RZ, PT ;  /* 0x000000ff0700720c */ /* 0x000fda0003f05270 */
[----:B------:R-:W-:Y:S05]  /*1190*/  @!P0 BRA `(.L_x_0) ;  /* 0x0000000c009c8947 */ /* 0x000fea0003800000 */
[----:B------:R-:W-:Y:S02]  /*11a0*/  ISETP.GE.U32.AND P0, PT, R7, 0x4, PT ;  /* 0x000000040700780c */ /* 0x000fe40003f06070 */
[----:B------:R-:W-:-:S11]  /*11b0*/  LOP3.LUT R3, R10, 0x3, RZ, 0xc0, !PT ;  /* 0x000000030a037812 */ /* 0x000fd600078ec0ff */
[----:B------:R-:W-:Y:S05]  /*11c0*/  @!P0 BRA `(.L_x_19) ;  /* 0x0000000400f08947 */ /* 0x000fea0003800000 */
[-C--:B------:R-:W-:Y:S01]  /*11d0*/  IADD3 R29, PT, PT, R9, R6.reuse, RZ ;  /* 0x00000006091d7210 */ /* 0x080fe20007ffe0ff */
[----:B-----5:R-:W-:-:S04]  /*11e0*/  IMAD R25, R11, R6, R8 ;  /* 0x000000060b197224 */ /* 0x020fc800078e0208 */
[----:B------:R-:W-:-:S04]  /*11f0*/  IMAD.WIDE R28, R29, 0x4, R22 ;  /* 0x000000041d1c7825 */ /* 0x000fc800078e0216 */
[----:B------:R-:W-:Y:S01]  /*1200*/  IMAD.WIDE R24, R25, 0x4, R20 ;  /* 0x0000000419187825 */ /* 0x000fe200078e0214 */
[----:B------:R-:W1:Y:S04]  /*1210*/  LDG.E R7, desc[UR4][R28.64] ;  /* 0x000000041c077981 */ /* 0x000e68000c1e1900 */
[----:B------:R-:W1:Y:S01]  /*1220*/  LDG.E R2, desc[UR4][R24.64] ;  /* 0x0000000418027981 */ /* 0x000e62000c1e1900 */
[----:B------:R-:W2:Y:S01]  /*1230*/  MUFU.RCP64H R17, 0.34567880630493164062 ;  /* 0x3fd61f9a00117908 */ /* 0x000ea20000001800 */
[----:B0-----:R-:W-:Y:S01]  /*1240*/  IMAD.MOV.U32 R14, RZ, RZ, 0x649ab44c ;  /* 0x649ab44cff0e7424 */ /* 0x001fe200078e00ff */
[----:B------:R-:W-:Y:S01]  /*1250*/  MOV R16, 0x1 ;  /* 0x0000000100107802 */ /* 0x000fe20000000f00 */
[----:B------:R-:W-:Y:S01]  /*1260*/  IMAD.MOV.U32 R15, RZ, RZ, 0x3fd61f9a ;  /* 0x3fd61f9aff0f7424 */ /* 0x000fe200078e00ff */
[----:B------:R-:W-:Y:S05]  /*1270*/  BSSY.RECONVERGENT B1, `(.L_x_20) ;  /* 0x0000014000017945 */ /* 0x000fea0003800200 */
[----:B--2---:R-:W-:-:S08]  /*1280*/  DFMA R18, R16, -R14, 1 ;  /* 0x3ff000001012742b */ /* 0x004fd0000000080e */
[----:B------:R-:W-:-:S08]  /*1290*/  DFMA R18, R18, R18, R18 ;  /* 0x000000121212722b */ /* 0x000fd00000000012 */
[----:B------:R-:W-:-:S08]  /*12a0*/  DFMA R16, R16, R18, R16 ;  /* 0x000000121010722b */ /* 0x000fd00000000010 */
[----:B------:R-:W-:-:S08]  /*12b0*/  DFMA R26, R16, -R14, 1 ;  /* 0x3ff00000101a742b */ /* 0x000fd0000000080e */
[----:B------:R-:W-:Y:S01]  /*12c0*/  DFMA R26, R16, R26, R16 ;  /* 0x0000001a101a722b */ /* 0x000fe20000000010 */
[----:B-1----:R-:W-:-:S04]  /*12d0*/  FFMA R2, R7, R2, R0 ;  /* 0x0000000207027223 */ /* 0x002fc80000000000 */
        /* <DEDUP_REMOVED lines=13> */
.L_x_21:
[----:B------:R-:W-:Y:S05]  /*13b0*/  BSYNC.RECONVERGENT B1 ;  /* 0x0000000000017941 */ /* 0x000fea0003800200 */
.L_x_20:
        /* <DEDUP_REMOVED lines=29> */
.L_x_23:
[----:B------:R-:W-:Y:S05]  /*1590*/  BSYNC.RECONVERGENT B1 ;  /* 0x0000000000017941 */ /* 0x000fea0003800200 */
.L_x_22:
        /* <DEDUP_REMOVED lines=29> */
.L_x_25:
[----:B------:R-:W-:Y:S05]  /*1770*/  BSYNC.RECONVERGENT B1 ;  /* 0x0000000000017941 */ /* 0x000fea0003800200 */
.L_x_24:
        /* <DEDUP_REMOVED lines=29> */
.L_x_27:
[----:B------:R-:W-:Y:S05]  /*1950*/  BSYNC.RECONVERGENT B1 ;  /* 0x0000000000017941 */ /* 0x000fea0003800200 */
.L_x_26:
[----:B------:R-:W-:Y:S01]  /*1960*/  DADD R14, R18, R14 ;  /* 0x00000000120e7229 */ /* 0x000fe2000000000e */
[----:B------:R-:W-:-:S05]  /*1970*/  VIADD R6, R6, 0x4 ;  /* 0x0000000406067836 */ /* 0x000fca0000000000 */
[----:B------:R2:W3:Y:S05]  /*1980*/  F2F.F32.F64 R0, R14 ;  /* 0x0000000e00007310 */ /* 0x0004ea0000301000 */
.L_x_19:
[----:B------:R-:W-:-:S13]  /*1990*/  ISETP.NE.AND P0, PT, R3, RZ, PT ;  /* 0x000000ff0300720c */ /* 0x000fda0003f05270 */
[----:B------:R-:W-:Y:S05]  /*19a0*/  @!P0 BRA `(.L_x_0) ;  /* 0x0000000400988947 */ /* 0x000fea0003800000 */
[----:B------:R-:W-:-:S13]  /*19b0*/  ISETP.NE.AND P0, PT, R3, 0x1, PT ;  /* 0x000000010300780c */ /* 0x000fda0003f05270 */
[----:B------:R-:W-:Y:S05]  /*19c0*/  @!P0 BRA `(.L_x_28) ;  /* 0x0000000400008947 */ /* 0x000fea0003800000 */
[----:B------:R-:W-:Y:S02]  /*19d0*/  IMAD.IADD R25, R9, 0x1, R6 ;  /* 0x0000000109197824 */ /* 0x000fe400078e0206 */
[----:B-----5:R-:W-:Y:S02]  /*19e0*/  IMAD R19, R11, R6, R8 ;  /* 0x000000060b137224 */ /* 0x020fe400078e0208 */
[----:B------:R-:W-:-:S04]  /*19f0*/  IMAD.WIDE R24, R25, 0x4, R22 ;  /* 0x0000000419187825 */ /* 0x000fc800078e0216 */
[----:B------:R-:W-:Y:S01]  /*1a00*/  IMAD.WIDE R18, R19, 0x4, R20 ;  /* 0x0000000413127825 */ /* 0x000fe200078e0214 */
[----:B------:R-:W1:Y:S04]  /*1a10*/  LDG.E R7, desc[UR4][R24.64] ;  /* 0x0000000418077981 */ /* 0x000e68000c1e1900 */
[----:B------:R-:W1:Y:S01]  /*1a20*/  LDG.E R4, desc[UR4][R18.64] ;  /* 0x0000000412047981 */ /* 0x000e62000c1e1900 */
[----:B0-2---:R-:W0:Y:S01]  /*1a30*/  MUFU.RCP64H R15, 0.34567880630493164062 ;  /* 0x3fd61f9a000f7908 */ /* 0x005e220000001800 */
[----:B------:R-:W-:Y:S01]  /*1a40*/  MOV R2, 0x649ab44c ;  /* 0x649ab44c00027802 */ /* 0x000fe20000000f00 */
[----:B------:R-:W-:Y:S01]  /*1a50*/  IMAD.MOV.U32 R3, RZ, RZ, 0x3fd61f9a ;  /* 0x3fd61f9aff037424 */ /* 0x000fe200078e00ff */
[----:B------:R-:W-:Y:S01]  /*1a60*/  BSSY.RECONVERGENT B1, `(.L_x_29) ;  /* 0x0000015000017945 */ /* 0x000fe20003800200 */
[----:B------:R-:W-:-:S06]  /*1a70*/  IMAD.MOV.U32 R14, RZ, RZ, 0x1 ;  /* 0x00000001ff0e7424 */ /* 0x000fcc00078e00ff */
[----:B0-----:R-:W-:-:S08]  /*1a80*/  DFMA R16, R14, -R2, 1 ;  /* 0x3ff000000e10742b */ /* 0x001fd00000000802 */
[----:B------:R-:W-:-:S08]  /*1a90*/  DFMA R16, R16, R16, R16 ;  /* 0x000000101010722b */ /* 0x000fd00000000010 */
[----:B------:R-:W-:-:S08]  /*1aa0*/  DFMA R16, R14, R16, R14 ;  /* 0x000000100e10722b */ /* 0x000fd0000000000e */
[----:B------:R-:W-:-:S08]  /*1ab0*/  DFMA R14, R16, -R2, 1 ;  /* 0x3ff00000100e742b */ /* 0x000fd00000000802 */
[----:B------:R-:W-:Y:S01]  /*1ac0*/  DFMA R16, R16, R14, R16 ;  /* 0x0000000e1010722b */ /* 0x000fe20000000010 */
[----:B-1-3--:R-:W-:-:S04]  /*1ad0*/  FFMA R4, R7, R4, R0 ;  /* 0x0000000407047223 */ /* 0x00afc80000000000 */
        /* <DEDUP_REMOVED lines=8> */
[----:B------:R-:W-:Y:S01]  /*1b60*/  MOV R0, R28 ;  /* 0x0000001c00007202 */ /* 0x000fe20000000f00 */
[----:B------:R-:W-:Y:S01]  /*1b70*/  IMAD.MOV.U32 R15, RZ, RZ, R29 ;  /* 0x000000ffff0f7224 */ /* 0x000fe200078e001d */
[----:B------:R-:W-:-:S07]  /*1b80*/  MOV R12, 0x1ba0 ;  /* 0x00001ba0000c7802 */ /* 0x000fce0000000f00 */
[----:B------:R-:W-:Y:S05]  /*1b90*/  CALL.REL.NOINC `($__internal_0_$__cuda_sm20_div_rn_f64_full) ;  /* 0x0000000400387944 */ /* 0x000fea0003c00000 */
[----:B------:R-:W-:-:S07]  /*1ba0*/  IMAD.MOV.U32 R14, RZ, RZ, R0 ;  /* 0x000000ffff0e7224 */ /* 0x000fce00078e0000 */
.L_x_30:
[----:B------:R-:W-:Y:S05]  /*1bb0*/  BSYNC.RECONVERGENT B1 ;  /* 0x0000000000017941 */ /* 0x000fea0003800200 */
.L_x_29:
[----:B------:R-:W-:Y:S01]  /*1bc0*/  IMAD.WIDE R18, R11, 0x4, R18 ;  /* 0x000000040b127825 */ /* 0x000fe200078e0212 */
[----:B------:R-:W2:Y:S05]  /*1bd0*/  LDG.E R25, desc[UR4][R24.64+0x4] ;  /* 0x0000040418197981 */ /* 0x000eaa000c1e1900 */
[----:B------:R-:W2:Y:S01]  /*1be0*/  LDG.E R18, desc[UR4][R18.64] ;  /* 0x0000000412127981 */ /* 0x000ea2000c1e1900 */
[----:B------:R-:W0:Y:S01]  /*1bf0*/  MUFU.RCP64H R17, 0.34567880630493164062 ;  /* 0x3fd61f9a00117908 */ /* 0x000e220000001800 */
[----:B------:R-:W-:Y:S01]  /*1c00*/  MOV R2, 0x649ab44c ;  /* 0x649ab44c00027802 */ /* 0x000fe20000000f00 */
[----:B------:R-:W-:Y:S01]  /*1c10*/  IMAD.MOV.U32 R3, RZ, RZ, 0x3fd61f9a ;  /* 0x3fd61f9aff037424 */ /* 0x000fe200078e00ff */
[----:B------:R-:W-:Y:S01]  /*1c20*/  DADD R28, R28, R14 ;  /* 0x000000001c1c7229 */ /* 0x000fe2000000000e */
[----:B------:R-:W-:Y:S01]  /*1c30*/  IMAD.MOV.U32 R16, RZ, RZ, 0x1 ;  /* 0x00000001ff107424 */ /* 0x000fe200078e00ff */
[----:B------:R-:W-:Y:S08]  /*1c40*/  BSSY.RECONVERGENT B1, `(.L_x_31) ;  /* 0x0000015000017945 */ /* 0x000ff00003800200 */
        /* <DEDUP_REMOVED lines=20> */
.L_x_32:
[----:B------:R-:W-:Y:S05]  /*1d90*/  BSYNC.RECONVERGENT B1 ;  /* 0x0000000000017941 */ /* 0x000fea0003800200 */
.L_x_31:
[----:B------:R-:W-:Y:S01]  /*1da0*/  DADD R14, R18, R14 ;  /* 0x00000000120e7229 */ /* 0x000fe2000000000e */
[----:B------:R-:W-:-:S05]  /*1db0*/  IADD3 R6, PT, PT, R6, 0x2, RZ ;  /* 0x0000000206067810 */ /* 0x000fca0007ffe0ff */
[----:B------:R4:W0:Y:S05]  /*1dc0*/  F2F.F32.F64 R0, R14 ;  /* 0x0000000e00007310 */ /* 0x00082a0000301000 */
.L_x_28:
[----:B------:R-:W-:-:S04]  /*1dd0*/  LOP3.LUT R10, R10, 0x1, RZ, 0xc0, !PT ;  /* 0x000000010a0a7812 */ /* 0x000fc800078ec0ff */
[----:B------:R-:W-:-:S13]  /*1de0*/  ISETP.NE.U32.AND P0, PT, R10, 0x1, PT ;  /* 0x000000010a00780c */ /* 0x000fda0003f05070 */
[----:B------:R-:W-:Y:S05]  /*1df0*/  @P0 BRA `(.L_x_0) ;  /* 0x0000000000840947 */ /* 0x000fea0003800000 */
[----:B------:R-:W-:Y:S02]  /*1e00*/  IMAD.IADD R9, R9, 0x1, R6 ;  /* 0x0000000109097824 */ /* 0x000fe400078e0206 */
[----:B-----5:R-:W-:Y:S02]  /*1e10*/  IMAD R11, R11, R6, R8 ;  /* 0x000000060b0b7224 */ /* 0x020fe400078e0208 */
[----:B------:R-:W-:-:S04]  /*1e20*/  IMAD.WIDE R22, R9, 0x4, R22 ;  /* 0x0000000409167825 */ /* 0x000fc800078e0216 */
[----:B------:R-:W-:Y:S02]  /*1e30*/  IMAD.WIDE R20, R11, 0x4, R20 ;  /* 0x000000040b147825 */ /* 0x000fe400078e0214 */
[----:B------:R-:W1:Y:S04]  /*1e40*/  LDG.E R23, desc[UR4][R22.64] ;  /* 0x0000000416177981 */ /* 0x000e68000c1e1900 */
[----:B------:R-:W1:Y:S01]  /*1e50*/  LDG.E R20, desc[UR4][R20.64] ;  /* 0x0000000414147981 */ /* 0x000e62000c1e1900 */
[----:B------:R-:W0:Y:S01]  /*1e60*/  MUFU.RCP64H R3, 0.34567880630493164062 ;  /* 0x3fd61f9a00037908 */ /* 0x000e220000001800 */
[----:B------:R-:W-:Y:S01]  /*1e70*/  IMAD.MOV.U32 R10, RZ, RZ, 0x649ab44c ;  /* 0x649ab44cff0a7424 */ /* 0x000fe200078e00ff */
[----:B------:R-:W-:Y:S01]  /*1e80*/  MOV R11, 0x3fd61f9a ;  /* 0x3fd61f9a000b7802 */ /* 0x000fe20000000f00 */
[----:B------:R-:W-:Y:S01]  /*1e90*/  IMAD.MOV.U32 R2, RZ, RZ, 0x1 ;  /* 0x00000001ff027424 */ /* 0x000fe200078e00ff */
[----:B------:R-:W-:Y:S05]  /*1ea0*/  BSSY.RECONVERGENT B1, `(.L_x_33) ;  /* 0x0000014000017945 */ /* 0x000fea0003800200 */
[----:B0-----:R-:W-:-:S08]  /*1eb0*/  DFMA R6, R2, -R10, 1 ;  /* 0x3ff000000206742b */ /* 0x001fd0000000080a */
[----:B------:R-:W-:-:S08]  /*1ec0*/  DFMA R6, R6, R6, R6 ;  /* 0x000000060606722b */ /* 0x000fd00000000006 */
[----:B------:R-:W-:-:S08]  /*1ed0*/  DFMA R2, R2, R6, R2 ;  /* 0x000000060202722b */ /* 0x000fd00000000002 */
[----:B--2-4-:R-:W-:-:S08]  /*1ee0*/  DFMA R14, R2, -R10, 1 ;  /* 0x3ff00000020e742b */ /* 0x014fd0000000080a */
[----:B------:R-:W-:Y:S01]  /*1ef0*/  DFMA R16, R2, R14, R2 ;  /* 0x0000000e0210722b */ /* 0x000fe20000000002 */
[----:B-1-3--:R-:W-:-:S06]  /*1f00*/  FFMA R6, R23, R20, R0 ;  /* 0x0000001417067223 */ /* 0x00afcc0000000000 */
        /* <DEDUP_REMOVED lines=9> */
[----:B------:R-:W-:Y:S02]  /*1fa0*/  MOV R15, R7 ;  /* 0x00000007000f7202 */ /* 0x000fe40000000f00 */
[----:B------:R-:W-:-:S07]  /*1fb0*/  MOV R12, 0x1fd0 ;  /* 0x00001fd0000c7802 */ /* 0x000fce0000000f00 */
[----:B------:R-:W-:Y:S05]  /*1fc0*/  CALL.REL.NOINC `($__internal_0_$__cuda_sm20_div_rn_f64_full) ;  /* 0x00000000002c7944 */ /* 0x000fea0003c00000 */
[----:B------:R-:W-:-:S07]  /*1fd0*/  IMAD.MOV.U32 R14, RZ, RZ, R0 ;  /* 0x000000ffff0e7224 */ /* 0x000fce00078e0000 */
.L_x_34:
[----:B------:R-:W-:Y:S05]  /*1fe0*/  BSYNC.RECONVERGENT B1 ;  /* 0x0000000000017941 */ /* 0x000fea0003800200 */
.L_x_33:
[----:B------:R-:W-:-:S06]  /*1ff0*/  DADD R6, R6, R14 ;  /* 0x0000000006067229 */ /* 0x000fcc000000000e */
[----:B------:R0:W1:Y:S05]  /*2000*/  F2F.F32.F64 R0, R6 ;  /* 0x0000000600007310 */ /* 0x00006a0000301000 */
.L_x_0:
[----:B------:R-:W0:Y:S02]  /*2010*/  LDC.64 R4, c[0x0][0x390] ;  /* 0x0000e400ff047b82 */ /* 0x000e240000000a00 */
[----:B0-----:R-:W2:Y:S04]  /*2020*/  LDG.E R6, desc[UR4][R4.64] ;  /* 0x0000000404067981 */ /* 0x001ea8000c1e1900 */
[----:B------:R-:W3:Y:S01]  /*2030*/  LDG.E.64 R2, desc[UR4][R4.64+0x8] ;  /* 0x0000080404027981 */ /* 0x000ee2000c1e1b00 */
[----:B--2---:R-:W-:-:S04]  /*2040*/  IMAD R13, R13, R6, R8 ;  /* 0x000000060d0d7224 */ /* 0x004fc800078e0208 */
[----:B---3--:R-:W-:-:S05]  /*2050*/  IMAD.WIDE R2, R13, 0x4, R2 ;  /* 0x000000040d027825 */ /* 0x008fca00078e0202 */
[----:B-1----:R-:W-:Y:S01]  /*2060*/  STG.E desc[UR4][R2.64], R0 ;  /* 0x0000000002007986 */ /* 0x002fe2000c101904 */
[----:B------:R-:W-:Y:S05]  /*2070*/  EXIT ;  /* 0x000000000000794d */ /* 0x000fea0003800000 */
        .weak           $__internal_0_$__cuda_sm20_div_rn_f64_full
        .type           $__internal_0_$__cuda_sm20_div_rn_f64_full,@function
        .size           $__internal_0_$__cuda_sm20_div_rn_f64_full,(.L_x_41 - $__internal_0_$__cuda_sm20_div_rn_f64_full)
$__internal_0_$__cuda_sm20_div_rn_f64_full:
[----:B------:R-:W-:Y:S01]  /*2080*/  MOV R35, R15 ;  /* 0x0000000f00237202 */ /* 0x000fe20000000f00 */
[----:B------:R-:W-:Y:S01]  /*2090*/  IMAD.MOV.U32 R34, RZ, RZ, R0 ;  /* 0x000000ffff227224 */ /* 0x000fe200078e0000 */
[----:B------:R-:W-:Y:S01]  /*20a0*/  FSETP.GEU.AND P0, PT, |R5|, 1.469367938527859385e-39, PT ;  /* 0x001000000500780b */ /* 0x000fe20003f0e200 */
[----:B------:R-:W-:Y:S01]  /*20b0*/  IMAD.U32 R26, RZ, RZ, UR6 ;  /* 0x00000006ff1a7e24 */ /* 0x000fe2000f8e00ff */
[----:B------:R-:W-:Y:S01]  /*20c0*/  FSETP.GEU.AND P3, PT, |R35|, 1.469367938527859385e-39, PT ;  /* 0x001000002300780b */ /* 0x000fe20003f6e200 */
[----:B------:R-:W-:Y:S01]  /*20d0*/  IMAD.U32 R30, RZ, RZ, UR6 ;  /* 0x00000006ff1e7e24 */ /* 0x000fe2000f8e00ff */
[----:B------:R-:W-:Y:S01]  /*20e0*/  MOV R27, R5 ;  /* 0x00000005001b7202 */ /* 0x000fe20000000f00 */
[----:B------:R-:W-:Y:S01]  /*20f0*/  IMAD.MOV.U32 R36, RZ, RZ, R34 ;  /* 0x000000ffff247224 */ /* 0x000fe200078e0022 */
[----:B------:R-:W-:Y:S01]  /*2100*/  LOP3.LUT R0, R5, 0x800fffff, RZ, 0xc0, !PT ;  /* 0x800fffff05007812 */ /* 0x000fe200078ec0ff */
[----:B------:R-:W-:Y:S01]  /*2110*/  BSSY.RECONVERGENT B0, `(.L_x_35) ;  /* 0x0000057000007945 */ /* 0x000fe20003800200 */
[----:B------:R-:W-:-:S02]  /*2120*/  LOP3.LUT R2, R35, 0x7ff00000, RZ, 0xc0, !PT ;  /* 0x7ff0000023027812 */ /* 0x000fc400078ec0ff */
[----:B------:R-:W-:Y:S01]  /*2130*/  LOP3.LUT R31, R0, 0x3ff00000, RZ, 0xfc, !PT ;  /* 0x3ff00000001f7812 */ /* 0x000fe200078efcff */
[----:B------:R-:W-:Y:S01]  /*2140*/  IMAD.MOV.U32 R0, RZ, RZ, 0x1ca00000 ;  /* 0x1ca00000ff007424 */ /* 0x000fe200078e00ff */
[----:B------:R-:W-:Y:S01]  /*2150*/  LOP3.LUT R15, R5, 0x7ff00000, RZ, 0xc0, !PT ;  /* 0x7ff00000050f7812 */ /* 0x000fe200078ec0ff */
[----:B------:R-:W-:Y:S02]  /*2160*/  @!P0 DMUL R30, R26, 8.98846567431157953865e+307 ;  /* 0x7fe000001a1e8828 */ /* 0x000fe40000000000 */
[----:B------:R-:W-:Y:S02]  /*2170*/  @!P3 LOP3.LUT R17, R27, 0x7ff00000, RZ, 0xc0, !PT ;  /* 0x7ff000001b11b812 */ /* 0x000fe400078ec0ff */
[C---:B------:R-:W-:Y:S02]  /*2180*/  ISETP.GE.U32.AND P2, PT, R2.reuse, R15, PT ;  /* 0x0000000f0200720c */ /* 0x040fe40003f46070 */
[----:B------:R-:W-:Y:S02]  /*2190*/  @!P3 ISETP.GE.U32.AND P4, PT, R2, R17, PT ;  /* 0x000000110200b20c */ /* 0x000fe40003f86070 */
[----:B------:R-:W0:Y:S01]  /*21a0*/  MUFU.RCP64H R17, R31 ;  /* 0x0000001f00117308 */ /* 0x000e220000001800 */
[----:B------:R-:W-:-:S02]  /*21b0*/  SEL R16, R0, 0x63400000, !P2 ;  /* 0x6340000000107807 */ /* 0x000fc40005000000 */
[----:B------:R-:W-:Y:S02]  /*21c0*/  @!P3 SEL R14, R0, 0x63400000, !P4 ;  /* 0x63400000000eb807 */ /* 0x000fe40006000000 */
[--C-:B------:R-:W-:Y:S01]  /*21d0*/  LOP3.LUT R37, R16, 0x800fffff, R35.reuse, 0xf8, !PT ;  /* 0x800fffff10257812 */ /* 0x100fe200078ef823 */
[----:B------:R-:W-:Y:S01]  /*21e0*/  IMAD.MOV.U32 R16, RZ, RZ, 0x1 ;  /* 0x00000001ff107424 */ /* 0x000fe200078e00ff */
[----:B------:R-:W-:Y:S02]  /*21f0*/  @!P3 LOP3.LUT R14, R14, 0x80000000, R35, 0xf8, !PT ;  /* 0x800000000e0eb812 */ /* 0x000fe400078ef823 */
[----:B------:R-:W-:Y:S02]  /*2200*/  @!P3 MOV R32, RZ ;  /* 0x000000ff0020b202 */ /* 0x000fe40000000f00 */
[----:B------:R-:W-:Y:S02]  /*2210*/  @!P3 LOP3.LUT R33, R14, 0x100000, RZ, 0xfc, !PT ;  /* 0x001000000e21b812 */ /* 0x000fe400078efcff */
[----:B------:R-:W-:-:S02]  /*2220*/  MOV R14, R2 ;  /* 0x00000002000e7202 */ /* 0x000fc40000000f00 */
[----:B------:R-:W-:Y:S02]  /*2230*/  @!P0 LOP3.LUT R15, R31, 0x7ff00000, RZ, 0xc0, !PT ;  /* 0x7ff000001f0f8812 */ /* 0x000fe400078ec0ff */
[----:B------:R-:W-:Y:S02]  /*2240*/  @!P3 DFMA R36, R36, 2, -R32 ;  /* 0x400000002424b82b */ /* 0x000fe40000000820 */
[----:B0-----:R-:W-:-:S08]  /*2250*/  DFMA R32, R16, -R30, 1 ;  /* 0x3ff000001020742b */ /* 0x001fd0000000081e */
[----:B------:R-:W-:Y:S01]  /*2260*/  DFMA R32, R32, R32, R32 ;  /* 0x000000202020722b */ /* 0x000fe20000000020 */
[----:B------:R-:W-:-:S07]  /*2270*/  @!P3 LOP3.LUT R14, R37, 0x7ff00000, RZ, 0xc0, !PT ;  /* 0x7ff00000250eb812 */ /* 0x000fce00078ec0ff */
[----:B------:R-:W-:-:S08]  /*2280*/  DFMA R16, R16, R32, R16 ;  /* 0x000000201010722b */ /* 0x000fd00000000010 */
[----:B------:R-:W-:-:S08]  /*2290*/  DFMA R38, R16, -R30, 1 ;  /* 0x3ff000001026742b */ /* 0x000fd0000000081e */
[----:B------:R-:W-:-:S08]  /*22a0*/  DFMA R38, R16, R38, R16 ;  /* 0x000000261026722b */ /* 0x000fd00000000010 */
[----:B------:R-:W-:-:S08]  /*22b0*/  DMUL R16, R38, R36 ;  /* 0x0000002426107228 */ /* 0x000fd00000000000 */
[----:B------:R-:W-:-:S08]  /*22c0*/  DFMA R32, R16, -R30, R36 ;  /* 0x8000001e1020722b */ /* 0x000fd00000000024 */
[----:B------:R-:W-:Y:S01]  /*22d0*/  DFMA R32, R38, R32, R16 ;  /* 0x000000202620722b */ /* 0x000fe20000000010 */
[----:B------:R-:W-:-:S05]  /*22e0*/  VIADD R16, R14, 0xffffffff ;  /* 0xffffffff0e107836 */ /* 0x000fca0000000000 */
[----:B------:R-:W-:Y:S02]  /*22f0*/  ISETP.GT.U32.AND P0, PT, R16, 0x7feffffe, PT ;  /* 0x7feffffe1000780c */ /* 0x000fe40003f04070 */
[----:B------:R-:W-:-:S04]  /*2300*/  IADD3 R16, PT, PT, R15, -0x1, RZ ;  /* 0xffffffff0f107810 */ /* 0x000fc80007ffe0ff */
[----:B------:R-:W-:-:S13]  /*2310*/  ISETP.GT.U32.OR P0, PT, R16, 0x7feffffe, P0 ;  /* 0x7feffffe1000780c */ /* 0x000fda0000704470 */
[----:B------:R-:W-:Y:S05]  /*2320*/  @P0 BRA `(.L_x_36) ;  /* 0x0000000000740947 */ /* 0x000fea0003800000 */
[----:B------:R-:W-:Y:S01]  /*2330*/  LOP3.LUT R15, R27, 0x7ff00000, RZ, 0xc0, !PT ;  /* 0x7ff000001b0f7812 */ /* 0x000fe200078ec0ff */
[----:B------:R-:W-:-:S03]  /*2340*/  IMAD.MOV.U32 R14, RZ, RZ, RZ ;  /* 0x000000ffff0e7224 */ /* 0x000fc600078e00ff */
[CC--:B------:R-:W-:Y:S02]  /*2350*/  ISETP.GE.U32.AND P0, PT, R2.reuse, R15.reuse, PT ;  /* 0x0000000f0200720c */ /* 0x0c0fe40003f06070 */
[----:B------:R-:W-:Y:S02]  /*2360*/  VIADDMNMX R2, R2, -R15, 0xb9600000, !PT ;  /* 0xb960000002027446 */ /* 0x000fe4000780090f */
[----:B------:R-:W-:Y:S02]  /*2370*/  SEL R15, R0, 0x63400000, !P0 ;  /* 0x63400000000f7807 */ /* 0x000fe40004000000 */
[----:B------:R-:W-:-:S05]  /*2380*/  VIMNMX R2, PT, PT, R2, 0x46a00000, PT ;  /* 0x46a0000002027848 */ /* 0x000fca0003fe0100 */
[----:B------:R-:W-:-:S05]  /*2390*/  IMAD.IADD R2, R2, 0x1, -R15 ;  /* 0x0000000102027824 */ /* 0x000fca00078e0a0f */
[----:B------:R-:W-:-:S06]  /*23a0*/  IADD3 R15, PT, PT, R2, 0x7fe00000, RZ ;  /* 0x7fe00000020f7810 */ /* 0x000fcc0007ffe0ff */
[----:B------:R-:W-:-:S10]  /*23b0*/  DMUL R16, R32, R14 ;  /* 0x0000000e20107228 */ /* 0x000fd40000000000 */
[----:B------:R-:W-:-:S13]  /*23c0*/  FSETP.GTU.AND P0, PT, |R17|, 1.469367938527859385e-39, PT ;  /* 0x001000001100780b */ /* 0x000fda0003f0c200 */
[----:B------:R-:W-:Y:S05]  /*23d0*/  @P0 BRA `(.L_x_37) ;  /* 0x0000000000a80947 */ /* 0x000fea0003800000 */
[----:B------:R-:W-:Y:S01]  /*23e0*/  DFMA R30, R32, -R30, R36 ;  /* 0x8000001e201e722b */ /* 0x000fe20000000024 */
[----:B------:R-:W-:-:S09]  /*23f0*/  MOV R26, RZ ;  /* 0x000000ff001a7202 */ /* 0x000fd20000000f00 */
[C---:B------:R-:W-:Y:S02]  /*2400*/  FSETP.NEU.AND P0, PT, R31.reuse, RZ, PT ;  /* 0x000000ff1f00720b */ /* 0x040fe40003f0d000 */
[----:B------:R-:W-:-:S04]  /*2410*/  LOP3.LUT R0, R31, 0x80000000, R27, 0x48, !PT ;  /* 0x800000001f007812 */ /* 0x000fc800078e481b */
[----:B------:R-:W-:-:S07]  /*2420*/  LOP3.LUT R27, R0, R15, RZ, 0xfc, !PT ;  /* 0x0000000f001b7212 */ /* 0x000fce00078efcff */
[----:B------:R-:W-:Y:S05]  /*2430*/  @!P0 BRA `(.L_x_37) ;  /* 0x0000000000908947 */ /* 0x000fea0003800000 */
[----:B------:R-:W-:Y:S01]  /*2440*/  IMAD.MOV R15, RZ, RZ, -R2 ;  /* 0x000000ffff0f7224 */ /* 0x000fe200078e0a02 */
[----:B------:R-:W-:Y:S02]  /*2450*/  MOV R14, RZ ;  /* 0x000000ff000e7202 */ /* 0x000fe40000000f00 */
[----:B------:R-:W-:-:S04]  /*2460*/  IADD3 R2, PT, PT, -R2, -0x43300000, RZ ;  /* 0xbcd0000002027810 */ /* 0x000fc80007ffe1ff */
[----:B------:R-:W-:Y:S02]  /*2470*/  DFMA R14, R16, -R14, R32 ;  /* 0x8000000e100e722b */ /* 0x000fe40000000020 */
[----:B------:R-:W-:-:S08]  /*2480*/  DMUL.RP R32, R32, R26 ;  /* 0x0000001a20207228 */ /* 0x000fd00000008000 */
[----:B------:R-:W-:Y:S02]  /*2490*/  FSETP.NEU.AND P0, PT, |R15|, R2, PT ;  /* 0x000000020f00720b */ /* 0x000fe40003f0d200 */
[----:B------:R-:W-:Y:S02]  /*24a0*/  LOP3.LUT R2, R33, R0, RZ, 0x3c, !PT ;  /* 0x0000000021027212 */ /* 0x000fe400078e3cff */
[----:B------:R-:W-:Y:S02]  /*24b0*/  FSEL R0, R32, R16, !P0 ;  /* 0x0000001020007208 */ /* 0x000fe40004000000 */
[----:B------:R-:W-:-:S03]  /*24c0*/  FSEL R15, R2, R17, !P0 ;  /* 0x00000011020f7208 */ /* 0x000fc60004000000 */
[----:B------:R-:W-:Y:S01]  /*24d0*/  IMAD.MOV.U32 R16, RZ, RZ, R0 ;  /* 0x000000ffff107224 */ /* 0x000fe200078e0000 */
[----:B------:R-:W-:Y:S01]  /*24e0*/  MOV R17, R15 ;  /* 0x0000000f00117202 */ /* 0x000fe20000000f00 */
[----:B------:R-:W-:Y:S06]  /*24f0*/  BRA `(.L_x_37) ;  /* 0x0000000000607947 */ /* 0x000fec0003800000 */
.L_x_36:
[----:B------:R-:W-:-:S14]  /*2500*/  DSETP.NAN.AND P0, PT, R34, R34, PT ;  /* 0x000000222200722a */ /* 0x000fdc0003f08000 */
[----:B------:R-:W-:Y:S05]  /*2510*/  @P0 BRA `(.L_x_38) ;  /* 0x00000000004c0947 */ /* 0x000fea0003800000 */
[----:B------:R-:W-:-:S14]  /*2520*/  DSETP.NAN.AND P0, PT, R26, R26, PT ;  /* 0x0000001a1a00722a */ /* 0x000fdc0003f08000 */
[----:B------:R-:W-:Y:S05]  /*2530*/  @P0 BRA `(.L_x_39) ;  /* 0x0000000000340947 */ /* 0x000fea0003800000 */
[----:B------:R-:W-:Y:S01]  /*2540*/  ISETP.NE.AND P0, PT, R14, R15, PT ;  /* 0x0000000f0e00720c */ /* 0x000fe20003f05270 */
[----:B------:R-:W-:Y:S01]  /*2550*/  IMAD.MOV.U32 R16, RZ, RZ, 0x0 ;  /* 0x00000000ff107424 */ /* 0x000fe200078e00ff */
[----:B------:R-:W-:-:S11]  /*2560*/  MOV R17, 0xfff80000 ;  /* 0xfff8000000117802 */ /* 0x000fd60000000f00 */
[----:B------:R-:W-:Y:S05]  /*2570*/  @!P0 BRA `(.L_x_37) ;  /* 0x0000000000408947 */ /* 0x000fea0003800000 */
[----:B------:R-:W-:-:S04]  /*2580*/  ISETP.NE.AND P0, PT, R14, 0x7ff00000, PT ;  /* 0x7ff000000e00780c */ /* 0x000fc80003f05270 */
[----:B------:R-:W-:Y:S02]  /*2590*/  ISETP.EQ.OR P0, PT, R15, RZ, !P0 ;  /* 0x000000ff0f00720c */ /* 0x000fe40004702670 */
[----:B------:R-:W-:-:S11]  /*25a0*/  LOP3.LUT R15, R35, 0x80000000, R27, 0x48, !PT ;  /* 0x80000000230f7812 */ /* 0x000fd600078e481b */
[----:B------:R-:W-:Y:S01]  /*25b0*/  @P0 LOP3.LUT R0, R15, 0x7ff00000, RZ, 0xfc, !PT ;  /* 0x7ff000000f000812 */ /* 0x000fe200078efcff */
[----:B------:R-:W-:Y:S01]  /*25c0*/  @!P0 IMAD.MOV.U32 R16, RZ, RZ, RZ ;  /* 0x000000ffff108224 */ /* 0x000fe200078e00ff */
[----:B------:R-:W-:Y:S01]  /*25d0*/  @!P0 MOV R17, R15 ;  /* 0x0000000f00118202 */ /* 0x000fe20000000f00 */
[----:B------:R-:W-:Y:S01]  /*25e0*/  @P0 IMAD.MOV.U32 R16, RZ, RZ, RZ ;  /* 0x000000ffff100224 */ /* 0x000fe200078e00ff */
[----:B------:R-:W-:Y:S01]  /*25f0*/  @P0 MOV R17, R0 ;  /* 0x0000000000110202 */ /* 0x000fe20000000f00 */
[----:B------:R-:W-:Y:S06]  /*2600*/  BRA `(.L_x_37) ;  /* 0x00000000001c7947 */ /* 0x000fec0003800000 */
.L_x_39:
[----:B------:R-:W-:Y:S01]  /*2610*/  LOP3.LUT R15, R27, 0x80000, RZ, 0xfc, !PT ;  /* 0x000800001b0f7812 */ /* 0x000fe200078efcff */
[----:B------:R-:W-:-:S03]  /*2620*/  IMAD.MOV.U32 R16, RZ, RZ, R26 ;  /* 0x000000ffff107224 */ /* 0x000fc600078e001a */
[----:B------:R-:W-:Y:S01]  /*2630*/  MOV R17, R15 ;  /* 0x0000000f00117202 */ /* 0x000fe20000000f00 */
[----:B------:R-:W-:Y:S06]  /*2640*/  BRA `(.L_x_37) ;  /* 0x00000000000c7947 */ /* 0x000fec0003800000 */
.L_x_38:
[----:B------:R-:W-:Y:S01]  /*2650*/  LOP3.LUT R15, R35, 0x80000, RZ, 0xfc, !PT ;  /* 0x00080000230f7812 */ /* 0x000fe200078efcff */
[----:B------:R-:W-:-:S03]  /*2660*/  IMAD.MOV.U32 R16, RZ, RZ, R34 ;  /* 0x000000ffff107224 */ /* 0x000fc600078e0022 */
[----:B------:R-:W-:-:S07]  /*2670*/  MOV R17, R15 ;  /* 0x0000000f00117202 */ /* 0x000fce0000000f00 */
.L_x_37:
[----:B------:R-:W-:Y:S05]  /*2680*/  BSYNC.RECONVERGENT B0 ;  /* 0x0000000000007941 */ /* 0x000fea0003800200 */
.L_x_35:
[----:B------:R-:W-:Y:S01]  /*2690*/  MOV R15, R17 ;  /* 0x00000011000f7202 */ /* 0x000fe20000000f00 */
[----:B------:R-:W-:Y:S02]  /*26a0*/  HFMA2 R17, -RZ, RZ, 0, 0 ;  /* 0x00000000ff117431 */ /* 0x000fe400000001ff */
[----:B------:R-:W-:Y:S02]  /*26b0*/  IMAD.MOV.U32 R0, RZ, RZ, R16 ;  /* 0x000000ffff007224 */ /* 0x000fe400078e0010 */
[----:B------:R-:W-:-:S04]  /*26c0*/  IMAD.MOV.U32 R16, RZ, RZ, R12 ;  /* 0x000000ffff107224 */ /* 0x000fc800078e000c */
[----:B------:R-:W-:Y:S05]  /*26d0*/  RET.REL.NODEC R16 `(_Z12matMulKernelP6MatrixS0_S0_) ;  /* 0xffffffd810487950 */ /* 0x000fea0003c3ffff */
.L_x_40:
[----:B------:R-:W-:-:S00]  /*26e0*/  BRA `(.L_x_40) ;  /* 0xfffffffc00fc7947 */ /* 0x000fc0000383ffff */
[----:B------:R-:W-:-:S00]  /*26f0*/  NOP ;  /* 0x0000000000007918 */ /* 0x000fc00000000000 */
        /* <DEDUP_REMOVED lines=8> */
.L_x_41:


//--------------------- .nv.shared.reserved.0     --------------------------
	.section	.nv.shared.reserved.0,"aw",@nobits
	.weak		__nv_reservedSMEM_offset_0_alias
	.size		__nv_reservedSMEM_offset_0_alias, 0, 64
	.other		__nv_reservedSMEM_offset_0_alias,@"STO_CUDA_RESERVED_SHARED STV_DEFAULT"
__nv_reservedSMEM_offset_0_alias:
	.zero		0
	.zero		64


//--------------------- .nv.constant0._Z12matMulKernelP6MatrixS0_S0_ --------------------------
	.section	.nv.constant0._Z12matMulKernelP6MatrixS0_S0_,"a",@progbits
	.sectionflags	@""
	.align	4
.nv.constant0._Z12matMulKernelP6MatrixS0_S0_:
	.zero		920


//--------------------- SYMBOLS --------------------------

	.type		.nv.reservedSmem.offset0,@object
	.size		.nv.reservedSmem.offset0,0x4
